//
// Generated by NVIDIA NVVM Compiler
//
// Compiler Build ID: CL-36424714
// Cuda compilation tools, release 13.0, V13.0.88
// Based on NVVM 20.0.0
//

.version 9.0
.target sm_100
.address_size 64

	// .globl	_Z11convolutionPcPfPKfiii
.extern .shared .align 16 .b8 lInput[];

.visible .entry _Z11convolutionPcPfPKfiii(
	.param .u64 .ptr .align 1 _Z11convolutionPcPfPKfiii_param_0,
	.param .u64 .ptr .align 1 _Z11convolutionPcPfPKfiii_param_1,
	.param .u64 .ptr .align 1 _Z11convolutionPcPfPKfiii_param_2,
	.param .u32 _Z11convolutionPcPfPKfiii_param_3,
	.param .u32 _Z11convolutionPcPfPKfiii_param_4,
	.param .u32 _Z11convolutionPcPfPKfiii_param_5
)
{
	.reg .pred 	%p<11>;
	.reg .b16 	%rs<2>;
	.reg .b32 	%r<86>;
	.reg .b32 	%f<114>;
	.reg .b64 	%rd<20>;

	ld.param.u64 	%rd4, [_Z11convolutionPcPfPKfiii_param_0];
	ld.param.u64 	%rd5, [_Z11convolutionPcPfPKfiii_param_1];
	ld.param.u64 	%rd6, [_Z11convolutionPcPfPKfiii_param_2];
	ld.param.u32 	%r38, [_Z11convolutionPcPfPKfiii_param_3];
	ld.param.u32 	%r39, [_Z11convolutionPcPfPKfiii_param_4];
	ld.param.u32 	%r40, [_Z11convolutionPcPfPKfiii_param_5];
	cvta.to.global.u64 	%rd1, %rd6;
	mov.u32 	%r42, %ctaid.y;
	mov.u32 	%r43, %ntid.y;
	mov.u32 	%r44, %tid.y;
	mad.lo.s32 	%r45, %r42, %r43, %r44;
	mov.u32 	%r47, %ctaid.x;
	mov.u32 	%r48, %ntid.x;
	mov.u32 	%r1, %tid.x;
	mad.lo.s32 	%r49, %r47, %r48, %r1;
	shl.b32 	%r2, %r38, 1;
	add.s32 	%r3, %r2, %r48;
	add.s32 	%r50, %r38, %r1;
	add.s32 	%r4, %r38, %r44;
	mad.lo.s32 	%r5, %r3, %r4, %r50;
	mad.lo.s32 	%r6, %r39, %r45, %r49;
	setp.ge.u32 	%p1, %r49, %r39;
	setp.ge.u32 	%p2, %r45, %r40;
	and.pred  	%p3, %p1, %p2;
	mov.f32 	%f106, 0f00000000;
	@%p3 bra 	$L__BB0_2;
	cvta.to.global.u64 	%rd7, %rd4;
	cvt.u64.u32 	%rd8, %r6;
	add.s64 	%rd9, %rd7, %rd8;
	ld.global.s8 	%rs1, [%rd9];
	cvt.rn.f32.s16 	%f106, %rs1;
$L__BB0_2:
	shl.b32 	%r51, %r5, 2;
	mov.u32 	%r52, lInput;
	add.s32 	%r53, %r52, %r51;
	st.shared.f32 	[%r53], %f106;
	bar.sync 	0;
	neg.s32 	%r7, %r38;
	setp.lt.s32 	%p4, %r38, 0;
	mov.f32 	%f109, 0f00000000;
	@%p4 bra 	$L__BB0_14;
	add.s32 	%r8, %r2, 1;
	and.b32  	%r9, %r2, 6;
	and.b32  	%r10, %r38, 1;
	and.b32  	%r55, %r8, -16;
	neg.s32 	%r11, %r55;
	add.s64 	%rd2, %rd1, 32;
	shl.b32 	%r56, %r1, 2;
	add.s32 	%r58, %r56, %r52;
	add.s32 	%r12, %r58, 32;
	mov.b32 	%r75, 0;
	mov.f32 	%f109, 0f00000000;
	mov.u32 	%r74, %r7;
$L__BB0_4:
	setp.lt.u32 	%p5, %r2, 15;
	mad.lo.s32 	%r15, %r74, %r3, %r5;
	mov.u32 	%r80, %r7;
	mov.u32 	%r81, %r75;
	@%p5 bra 	$L__BB0_7;
	add.s32 	%r59, %r4, %r74;
	mul.lo.s32 	%r60, %r3, %r59;
	shl.b32 	%r61, %r60, 2;
	add.s32 	%r76, %r12, %r61;
	mov.u32 	%r77, %r11;
	mov.u32 	%r80, %r7;
	mov.u32 	%r81, %r75;
$L__BB0_6:
	.pragma "nounroll";
	mul.wide.s32 	%rd10, %r81, 4;
	add.s64 	%rd11, %rd2, %rd10;
	ld.shared.f32 	%f18, [%r76+-32];
	ld.global.nc.f32 	%f19, [%rd11+-32];
	fma.rn.f32 	%f20, %f18, %f19, %f109;
	ld.shared.f32 	%f21, [%r76+-28];
	ld.global.nc.f32 	%f22, [%rd11+-28];
	fma.rn.f32 	%f23, %f21, %f22, %f20;
	ld.shared.f32 	%f24, [%r76+-24];
	ld.global.nc.f32 	%f25, [%rd11+-24];
	fma.rn.f32 	%f26, %f24, %f25, %f23;
	ld.shared.f32 	%f27, [%r76+-20];
	ld.global.nc.f32 	%f28, [%rd11+-20];
	fma.rn.f32 	%f29, %f27, %f28, %f26;
	ld.shared.f32 	%f30, [%r76+-16];
	ld.global.nc.f32 	%f31, [%rd11+-16];
	fma.rn.f32 	%f32, %f30, %f31, %f29;
	ld.shared.f32 	%f33, [%r76+-12];
	ld.global.nc.f32 	%f34, [%rd11+-12];
	fma.rn.f32 	%f35, %f33, %f34, %f32;
	ld.shared.f32 	%f36, [%r76+-8];
	ld.global.nc.f32 	%f37, [%rd11+-8];
	fma.rn.f32 	%f38, %f36, %f37, %f35;
	ld.shared.f32 	%f39, [%r76+-4];
	ld.global.nc.f32 	%f40, [%rd11+-4];
	fma.rn.f32 	%f41, %f39, %f40, %f38;
	ld.shared.f32 	%f42, [%r76];
	ld.global.nc.f32 	%f43, [%rd11];
	fma.rn.f32 	%f44, %f42, %f43, %f41;
	ld.shared.f32 	%f45, [%r76+4];
	ld.global.nc.f32 	%f46, [%rd11+4];
	fma.rn.f32 	%f47, %f45, %f46, %f44;
	ld.shared.f32 	%f48, [%r76+8];
	ld.global.nc.f32 	%f49, [%rd11+8];
	fma.rn.f32 	%f50, %f48, %f49, %f47;
	ld.shared.f32 	%f51, [%r76+12];
	ld.global.nc.f32 	%f52, [%rd11+12];
	fma.rn.f32 	%f53, %f51, %f52, %f50;
	ld.shared.f32 	%f54, [%r76+16];
	ld.global.nc.f32 	%f55, [%rd11+16];
	fma.rn.f32 	%f56, %f54, %f55, %f53;
	ld.shared.f32 	%f57, [%r76+20];
	ld.global.nc.f32 	%f58, [%rd11+20];
	fma.rn.f32 	%f59, %f57, %f58, %f56;
	ld.shared.f32 	%f60, [%r76+24];
	ld.global.nc.f32 	%f61, [%rd11+24];
	fma.rn.f32 	%f62, %f60, %f61, %f59;
	ld.shared.f32 	%f63, [%r76+28];
	ld.global.nc.f32 	%f64, [%rd11+28];
	fma.rn.f32 	%f109, %f63, %f64, %f62;
	add.s32 	%r80, %r80, 16;
	add.s32 	%r81, %r81, 16;
	add.s32 	%r77, %r77, 16;
	add.s32 	%r76, %r76, 64;
	setp.ne.s32 	%p6, %r77, 0;
	@%p6 bra 	$L__BB0_6;
$L__BB0_7:
	and.b32  	%r62, %r2, 14;
	setp.lt.u32 	%p7, %r62, 7;
	@%p7 bra 	$L__BB0_9;
	add.s32 	%r63, %r15, %r80;
	shl.b32 	%r64, %r63, 2;
	add.s32 	%r66, %r52, %r64;
	ld.shared.f32 	%f65, [%r66];
	mul.wide.s32 	%rd12, %r81, 4;
	add.s64 	%rd13, %rd1, %rd12;
	ld.global.nc.f32 	%f66, [%rd13];
	fma.rn.f32 	%f67, %f65, %f66, %f109;
	ld.shared.f32 	%f68, [%r66+4];
	ld.global.nc.f32 	%f69, [%rd13+4];
	fma.rn.f32 	%f70, %f68, %f69, %f67;
	ld.shared.f32 	%f71, [%r66+8];
	ld.global.nc.f32 	%f72, [%rd13+8];
	fma.rn.f32 	%f73, %f71, %f72, %f70;
	ld.shared.f32 	%f74, [%r66+12];
	ld.global.nc.f32 	%f75, [%rd13+12];
	fma.rn.f32 	%f76, %f74, %f75, %f73;
	ld.shared.f32 	%f77, [%r66+16];
	ld.global.nc.f32 	%f78, [%rd13+16];
	fma.rn.f32 	%f79, %f77, %f78, %f76;
	ld.shared.f32 	%f80, [%r66+20];
	ld.global.nc.f32 	%f81, [%rd13+20];
	fma.rn.f32 	%f82, %f80, %f81, %f79;
	ld.shared.f32 	%f83, [%r66+24];
	ld.global.nc.f32 	%f84, [%rd13+24];
	fma.rn.f32 	%f85, %f83, %f84, %f82;
	ld.shared.f32 	%f86, [%r66+28];
	ld.global.nc.f32 	%f87, [%rd13+28];
	fma.rn.f32 	%f109, %f86, %f87, %f85;
	add.s32 	%r81, %r81, 8;
	add.s32 	%r80, %r80, 8;
$L__BB0_9:
	setp.lt.u32 	%p8, %r9, 3;
	@%p8 bra 	$L__BB0_11;
	add.s32 	%r67, %r15, %r80;
	shl.b32 	%r68, %r67, 2;
	add.s32 	%r70, %r52, %r68;
	ld.shared.f32 	%f88, [%r70];
	mul.wide.s32 	%rd14, %r81, 4;
	add.s64 	%rd15, %rd1, %rd14;
	ld.global.nc.f32 	%f89, [%rd15];
	fma.rn.f32 	%f90, %f88, %f89, %f109;
	ld.shared.f32 	%f91, [%r70+4];
	ld.global.nc.f32 	%f92, [%rd15+4];
	fma.rn.f32 	%f93, %f91, %f92, %f90;
	ld.shared.f32 	%f94, [%r70+8];
	ld.global.nc.f32 	%f95, [%rd15+8];
	fma.rn.f32 	%f96, %f94, %f95, %f93;
	ld.shared.f32 	%f97, [%r70+12];
	ld.global.nc.f32 	%f98, [%rd15+12];
	fma.rn.f32 	%f109, %f97, %f98, %f96;
	add.s32 	%r81, %r81, 4;
	add.s32 	%r80, %r80, 4;
$L__BB0_11:
	setp.eq.s32 	%p9, %r10, 0;
	add.s32 	%r71, %r15, %r80;
	shl.b32 	%r72, %r71, 2;
	add.s32 	%r35, %r52, %r72;
	ld.shared.f32 	%f99, [%r35];
	mul.wide.s32 	%rd16, %r81, 4;
	add.s64 	%rd3, %rd1, %rd16;
	ld.global.nc.f32 	%f100, [%rd3];
	fma.rn.f32 	%f109, %f99, %f100, %f109;
	@%p9 bra 	$L__BB0_13;
	ld.shared.f32 	%f101, [%r35+4];
	ld.global.nc.f32 	%f102, [%rd3+4];
	fma.rn.f32 	%f103, %f101, %f102, %f109;
	ld.shared.f32 	%f104, [%r35+8];
	ld.global.nc.f32 	%f105, [%rd3+8];
	fma.rn.f32 	%f109, %f104, %f105, %f103;
$L__BB0_13:
	add.s32 	%r36, %r74, 1;
	setp.ne.s32 	%p10, %r74, %r38;
	add.s32 	%r75, %r8, %r75;
	mov.u32 	%r74, %r36;
	@%p10 bra 	$L__BB0_4;
$L__BB0_14:
	cvta.to.global.u64 	%rd17, %rd5;
	mul.wide.u32 	%rd18, %r6, 4;
	add.s64 	%rd19, %rd17, %rd18;
	st.global.f32 	[%rd19], %f109;
	ret;

}


// ===== COMPILED SASS (sm_100) =====

	.target	sm_100

	.elftype	@"ET_EXEC"


//--------------------- .note.nv.tkinfo           --------------------------
	.section	.note.nv.tkinfo,"",@"SHT_NOTE"
	.sectionflags	@"SHF_NOTE_NV_TKINFO"
	.tkinfo
        /*0018*/ 	.word	0x00000002
        /*0030*/ 	.string	""
        /*0030*/ 	.string	"ptxas"
        /*0030*/ 	.string	"Cuda compilation tools, release 13.0, V13.0.88"
        /*0030*/ 	.string	"Build cuda_13.0.r13.0/compiler.36424714_0"
        /*0030*/ 	.string	"-arch sm_100 -m 64 "



//--------------------- .note.nv.cuinfo           --------------------------
	.section	.note.nv.cuinfo,"",@"SHT_NOTE"
	.sectionflags	@"SHF_NOTE_NV_CUINFO"
        /*0018*/ 	.short	0x0002
        /*001a*/ 	.short	0x0064
        /*001c*/ 	.short	0x0082
	.zero		2


//--------------------- .nv.info                  --------------------------
	.section	.nv.info,"",@"SHT_CUDA_INFO"
	.align	4


	//----- nvinfo : EIATTR_REGCOUNT
	.align		4
        /*0000*/ 	.byte	0x04, 0x2f
        /*0002*/ 	.short	(.L_1 - .L_0)
	.align		4
.L_0:
        /*0004*/ 	.word	index@(_Z11convolutionPcPfPKfiii)
        /*0008*/ 	.word	0x00000020


	//----- nvinfo : EIATTR_FRAME_SIZE
	.align		4
.L_1:
        /*000c*/ 	.byte	0x04, 0x11
        /*000e*/ 	.short	(.L_3 - .L_2)
	.align		4
.L_2:
        /*0010*/ 	.word	index@(_Z11convolutionPcPfPKfiii)
        /*0014*/ 	.word	0x00000000


	//----- nvinfo : EIATTR_MIN_STACK_SIZE
	.align		4
.L_3:
        /*0018*/ 	.byte	0x04, 0x12
        /*001a*/ 	.short	(.L_5 - .L_4)
	.align		4
.L_4:
        /*001c*/ 	.word	index@(_Z11convolutionPcPfPKfiii)
        /*0020*/ 	.word	0x00000000
.L_5:


//--------------------- .nv.compat                --------------------------
	.section	.nv.compat,"",@"SHT_CUDA_COMPAT_INFO"
	.align	4
        /*0000*/ 	.byte	0x02, 0x09, 0x00, 0x00, 0x02, 0x02, 0x01, 0x00, 0x02, 0x05, 0x05, 0x00, 0x03, 0x07, 0x01, 0x01
        /*0010*/ 	.byte	0x02, 0x03, 0x00, 0x00, 0x02, 0x06, 0x01, 0x00, 0x04, 0x0b, 0x08, 0x00, 0x09, 0x00, 0x00, 0x00
        /*0020*/ 	.byte	0x00, 0x00, 0x00, 0x00


//--------------------- .nv.info._Z11convolutionPcPfPKfiii --------------------------
	.section	.nv.info._Z11convolutionPcPfPKfiii,"",@"SHT_CUDA_INFO"
	.sectionflags	@""
	.align	4


	//----- nvinfo : EIATTR_CUDA_API_VERSION
	.align		4
        /*0000*/ 	.byte	0x04, 0x37
        /*0002*/ 	.short	(.L_7 - .L_6)
.L_6:
        /*0004*/ 	.word	0x00000082


	//----- nvinfo : EIATTR_KPARAM_INFO
	.align		4
.L_7:
        /*0008*/ 	.byte	0x04, 0x17
        /*000a*/ 	.short	(.L_9 - .L_8)
.L_8:
        /*000c*/ 	.word	0x00000000
        /*0010*/ 	.short	0x0005
        /*0012*/ 	.short	0x0020
        /*0014*/ 	.byte	0x00, 0xf0, 0x11, 0x00


	//----- nvinfo : EIATTR_KPARAM_INFO
	.align		4
.L_9:
        /*0018*/ 	.byte	0x04, 0x17
        /*001a*/ 	.short	(.L_11 - .L_10)
.L_10:
        /*001c*/ 	.word	0x00000000
        /*0020*/ 	.short	0x0004
        /*0022*/ 	.short	0x001c
        /*0024*/ 	.byte	0x00, 0xf0, 0x11, 0x00


	//----- nvinfo : EIATTR_KPARAM_INFO
	.align		4
.L_11:
        /*0028*/ 	.byte	0x04, 0x17
        /*002a*/ 	.short	(.L_13 - .L_12)
.L_12:
        /*002c*/ 	.word	0x00000000
        /*0030*/ 	.short	0x0003
        /*0032*/ 	.short	0x0018
        /*0034*/ 	.byte	0x00, 0xf0, 0x11, 0x00


	//----- nvinfo : EIATTR_KPARAM_INFO
	.align		4
.L_13:
        /*0038*/ 	.byte	0x04, 0x17
        /*003a*/ 	.short	(.L_15 - .L_14)
.L_14:
        /*003c*/ 	.word	0x00000000
        /*0040*/ 	.short	0x0002
        /*0042*/ 	.short	0x0010
        /*0044*/ 	.byte	0x00, 0xf5, 0x21, 0x00


	//----- nvinfo : EIATTR_KPARAM_INFO
	.align		4
.L_15:
        /*0048*/ 	.byte	0x04, 0x17
        /*004a*/ 	.short	(.L_17 - .L_16)
.L_16:
        /*004c*/ 	.word	0x00000000
        /*0050*/ 	.short	0x0001
        /*0052*/ 	.short	0x0008
        /*0054*/ 	.byte	0x00, 0xf5, 0x21, 0x00


	//----- nvinfo : EIATTR_KPARAM_INFO
	.align		4
.L_17:
        /*0058*/ 	.byte	0x04, 0x17
        /*005a*/ 	.short	(.L_19 - .L_18)
.L_18:
        /*005c*/ 	.word	0x00000000
        /*0060*/ 	.short	0x0000
        /*0062*/ 	.short	0x0000
        /*0064*/ 	.byte	0x00, 0xf5, 0x21, 0x00


	//----- nvinfo : EIATTR_SPARSE_MMA_MASK
	.align		4
.L_19:
        /*0068*/ 	.byte	0x03, 0x50
        /*006a*/ 	.short	0x0000


	//----- nvinfo : EIATTR_MAXREG_COUNT
	.align		4
        /*006c*/ 	.byte	0x03, 0x1b
        /*006e*/ 	.short	0x00ff


	//----- nvinfo : EIATTR_NUM_BARRIERS
	.align		4
        /*0070*/ 	.byte	0x02, 0x4c
        /*0072*/ 	.byte	0x01
	.zero		1


	//----- nvinfo : EIATTR_MERCURY_ISA_VERSION
	.align		4
        /*0074*/ 	.byte	0x03, 0x5f
        /*0076*/ 	.short	0x0101


	//----- nvinfo : EIATTR_VRC_CTA_INIT_COUNT
	.align		4
        /*0078*/ 	.byte	0x02, 0x4a
	.zero		1
	.zero		1


	//----- nvinfo : EIATTR_EXIT_INSTR_OFFSETS
	.align		4
        /*007c*/ 	.byte	0x04, 0x1c
        /*007e*/ 	.short	(.L_21 - .L_20)


	//   ....[0]....
.L_20:
        /*0080*/ 	.word	0x00000bb0


	//----- nvinfo : EIATTR_CBANK_PARAM_SIZE
	.align		4
.L_21:
        /*0084*/ 	.byte	0x03, 0x19
        /*0086*/ 	.short	0x0024


	//----- nvinfo : EIATTR_PARAM_CBANK
	.align		4
        /*0088*/ 	.byte	0x04, 0x0a
        /*008a*/ 	.short	(.L_23 - .L_22)
	.align		4
.L_22:
        /*008c*/ 	.word	index@(.nv.constant0._Z11convolutionPcPfPKfiii)
        /*0090*/ 	.short	0x0380
        /*0092*/ 	.short	0x0024


	//----- nvinfo : EIATTR_SW_WAR
	.align		4
.L_23:
        /*0094*/ 	.byte	0x04, 0x36
        /*0096*/ 	.short	(.L_25 - .L_24)
.L_24:
        /*0098*/ 	.word	0x00000008
.L_25:


//--------------------- .nv.callgraph             --------------------------
	.section	.nv.callgraph,"",@"SHT_CUDA_CALLGRAPH"
	.align	4
	.sectionentsize	8
	.align		4
        /*0000*/ 	.word	0x00000000
	.align		4
        /*0004*/ 	.word	0xffffffff
	.align		4
        /*0008*/ 	.word	0x00000000
	.align		4
        /*000c*/ 	.word	0xfffffffe
	.align		4
        /*0010*/ 	.word	0x00000000
	.align		4
        /*0014*/ 	.word	0xfffffffd
	.align		4
        /*0018*/ 	.word	0x00000000
	.align		4
        /*001c*/ 	.word	0xfffffffc


//--------------------- .text._Z11convolutionPcPfPKfiii --------------------------
	.section	.text._Z11convolutionPcPfPKfiii,"ax",@progbits
	.align	128
        .global         _Z11convolutionPcPfPKfiii
        .type           _Z11convolutionPcPfPKfiii,@function
        .size           _Z11convolutionPcPfPKfiii,(.L_x_6 - _Z11convolutionPcPfPKfiii)
        .other          _Z11convolutionPcPfPKfiii,@"STO_CUDA_ENTRY STV_DEFAULT"
_Z11convolutionPcPfPKfiii:
.text._Z11convolutionPcPfPKfiii:
[----:B------:R-:W-:Y:S01]  /*0000*/  LDC R1, c[0x0][0x37c] ;  /* 0x0000df00ff017b82 */ /* 0x000fe20000000800 */
[----:B------:R-:W0:Y:S07]  /*0010*/  S2R R17, SR_TID.Y ;  /* 0x0000000000117919 */ /* 0x000e2e0000002200 */
[----:B------:R-:W0:Y:S01]  /*0020*/  S2UR UR4, SR_CTAID.Y ;  /* 0x00000000000479c3 */ /* 0x000e220000002600 */
[----:B------:R-:W1:Y:S01]  /*0030*/  LDCU UR6, c[0x0][0x3a0] ;  /* 0x00007400ff0677ac */ /* 0x000e620008000800 */
[----:B------:R-:W2:Y:S06]  /*0040*/  S2R R9, SR_TID.X ;  /* 0x0000000000097919 */ /* 0x000eac0000002100 */
[----:B------:R-:W0:Y:S08]  /*0050*/  LDC R0, c[0x0][0x364] ;  /* 0x0000d900ff007b82 */ /* 0x000e300000000800 */
[----:B------:R-:W2:Y:S08]  /*0060*/  S2UR UR5, SR_CTAID.X ;  /* 0x00000000000579c3 */ /* 0x000eb00000002500 */
[----:B------:R-:W2:Y:S08]  /*0070*/  LDC R5, c[0x0][0x360] ;  /* 0x0000d800ff057b82 */ /* 0x000eb00000000800 */
[----:B------:R-:W3:Y:S01]  /*0080*/  LDC.64 R14, c[0x0][0x398] ;  /* 0x0000e600ff0e7b82 */ /* 0x000ee20000000a00 */
[----:B0-----:R-:W-:-:S05]  /*0090*/  IMAD R0, R0, UR4, R17 ;  /* 0x0000000400007c24 */ /* 0x001fca000f8e0211 */
[----:B-1----:R-:W-:Y:S01]  /*00a0*/  ISETP.GE.U32.AND P0, PT, R0, UR6, PT ;  /* 0x0000000600007c0c */ /* 0x002fe2000bf06070 */
[----:B------:R-:W0:Y:S01]  /*00b0*/  LDCU.64 UR6, c[0x0][0x358] ;  /* 0x00006b00ff0677ac */ /* 0x000e220008000a00 */
[----:B--2---:R-:W-:-:S05]  /*00c0*/  IMAD R2, R5, UR5, R9 ;  /* 0x0000000505027c24 */ /* 0x004fca000f8e0209 */
[-C--:B---3--:R-:W-:Y:S01]  /*00d0*/  ISETP.GE.U32.AND P0, PT, R2, R15.reuse, P0 ;  /* 0x0000000f0200720c */ /* 0x088fe20000706070 */
[----:B------:R-:W-:-:S12]  /*00e0*/  IMAD R19, R0, R15, R2 ;  /* 0x0000000f00137224 */ /* 0x000fd800078e0202 */
[----:B------:R-:W1:Y:S02]  /*00f0*/  @!P0 LDC.64 R6, c[0x0][0x380] ;  /* 0x0000e000ff068b82 */ /* 0x000e640000000a00 */
[----:B-1----:R-:W-:-:S04]  /*0100*/  @!P0 IADD3 R2, P1, PT, R19, R6, RZ ;  /* 0x0000000613028210 */ /* 0x002fc80007f3e0ff */
[----:B------:R-:W-:-:S05]  /*0110*/  @!P0 IADD3.X R3, PT, PT, RZ, R7, RZ, P1, !PT ;  /* 0x00000007ff038210 */ /* 0x000fca0000ffe4ff */
[----:B0-----:R0:W2:Y:S01]  /*0120*/  @!P0 LDG.E.S8 R2, desc[UR6][R2.64] ;  /* 0x0000000602028981 */ /* 0x0010a2000c1e1300 */
[----:B------:R-:W1:Y:S01]  /*0130*/  S2UR UR5, SR_CgaCtaId ;  /* 0x00000000000579c3 */ /* 0x000e620000008800 */
[----:B------:R-:W-:Y:S01]  /*0140*/  HFMA2 R0, -RZ, RZ, 0, 0 ;  /* 0x00000000ff007431 */ /* 0x000fe200000001ff */
[----:B------:R-:W-:Y:S01]  /*0150*/  SHF.L.U32 R18, R14, 0x1, RZ ;  /* 0x000000010e127819 */ /* 0x000fe200000006ff */
[----:B------:R-:W-:Y:S01]  /*0160*/  IMAD.IADD R15, R9, 0x1, R14 ;  /* 0x00000001090f7824 */ /* 0x000fe200078e020e */
[----:B------:R-:W-:Y:S01]  /*0170*/  IADD3 R17, PT, PT, R17, R14, RZ ;  /* 0x0000000e11117210 */ /* 0x000fe20007ffe0ff */
[----:B------:R-:W-:Y:S01]  /*0180*/  UMOV UR4, 0x400 ;  /* 0x0000040000047882 */ /* 0x000fe20000000000 */
[----:B------:R-:W-:Y:S02]  /*0190*/  IADD3 R16, PT, PT, R18, R5, RZ ;  /* 0x0000000512107210 */ /* 0x000fe40007ffe0ff */
[----:B------:R-:W-:-:S03]  /*01a0*/  MOV R13, RZ ;  /* 0x000000ff000d7202 */ /* 0x000fc60000000f00 */
[----:B------:R-:W-:Y:S01]  /*01b0*/  IMAD R15, R16, R17, R15 ;  /* 0x00000011100f7224 */ /* 0x000fe200078e020f */
[----:B-1----:R-:W-:-:S06]  /*01c0*/  ULEA UR4, UR5, UR4, 0x18 ;  /* 0x0000000405047291 */ /* 0x002fcc000f8ec0ff */
[----:B0-----:R-:W-:Y:S01]  /*01d0*/  LEA R3, R15, UR4, 0x2 ;  /* 0x000000040f037c11 */ /* 0x001fe2000f8e10ff */
[----:B--2---:R-:W0:Y:S01]  /*01e0*/  @!P0 I2F.S16 R0, R2 ;  /* 0x0000000200008306 */ /* 0x004e220000101400 */
[C---:B------:R-:W-:Y:S02]  /*01f0*/  ISETP.GE.AND P0, PT, R14.reuse, RZ, PT ;  /* 0x000000ff0e00720c */ /* 0x040fe40003f06270 */
[----:B------:R-:W-:Y:S01]  /*0200*/  IADD3 R14, PT, PT, -R14, RZ, RZ ;  /* 0x000000ff0e0e7210 */ /* 0x000fe20007ffe1ff */
[----:B0-----:R0:W-:Y:S01]  /*0210*/  STS [R3], R0 ;  /* 0x0000000003007388 */ /* 0x0011e20000000800 */
[----:B------:R-:W-:Y:S09]  /*0220*/  BAR.SYNC.DEFER_BLOCKING 0x0 ;  /* 0x0000000000007b1d */ /* 0x000ff20000010000 */
[----:B------:R-:W-:Y:S05]  /*0230*/  @!P0 BRA `(.L_x_0) ;  /* 0x0000000800508947 */ /* 0x000fea0003800000 */
[----:B0-----:R-:W0:Y:S01]  /*0240*/  LDC.64 R2, c[0x0][0x390] ;  /* 0x0000e400ff027b82 */ /* 0x001e220000000a00 */
[C---:B------:R-:W-:Y:S02]  /*0250*/  IADD3 R12, PT, PT, R18.reuse, 0x1, RZ ;  /* 0x00000001120c7810 */ /* 0x040fe40007ffe0ff */
[----:B------:R-:W-:Y:S02]  /*0260*/  LOP3.LUT R0, R18, 0x6, RZ, 0xc0, !PT ;  /* 0x0000000612007812 */ /* 0x000fe400078ec0ff */
[----:B------:R-:W-:Y:S02]  /*0270*/  LOP3.LUT R8, R12, 0xfffffff0, RZ, 0xc0, !PT ;  /* 0xfffffff00c087812 */ /* 0x000fe400078ec0ff */
[----:B------:R-:W-:Y:S02]  /*0280*/  LEA R9, R9, UR4, 0x2 ;  /* 0x0000000409097c11 */ /* 0x000fe4000f8e10ff */
[----:B------:R-:W-:Y:S01]  /*0290*/  ISETP.GE.U32.AND P0, PT, R0, 0x3, PT ;  /* 0x000000030000780c */ /* 0x000fe20003f06070 */
[----:B------:R-:W-:Y:S01]  /*02a0*/  IMAD.MOV R8, RZ, RZ, -R8 ;  /* 0x000000ffff087224 */ /* 0x000fe200078e0a08 */
[----:B------:R-:W-:-:S02]  /*02b0*/  MOV R11, RZ ;  /* 0x000000ff000b7202 */ /* 0x000fc40000000f00 */
[----:B------:R-:W-:Y:S02]  /*02c0*/  MOV R13, RZ ;  /* 0x000000ff000d7202 */ /* 0x000fe40000000f00 */
[----:B------:R-:W-:Y:S02]  /*02d0*/  MOV R10, R14 ;  /* 0x0000000e000a7202 */ /* 0x000fe40000000f00 */
[----:B------:R-:W-:Y:S02]  /*02e0*/  IADD3 R9, PT, PT, R9, 0x20, RZ ;  /* 0x0000002009097810 */ /* 0x000fe40007ffe0ff */
[----:B0-----:R-:W-:-:S05]  /*02f0*/  IADD3 R2, P1, PT, R2, 0x20, RZ ;  /* 0x0000002002027810 */ /* 0x001fca0007f3e0ff */
[----:B------:R-:W-:-:S08]  /*0300*/  IMAD.X R3, RZ, RZ, R3, P1 ;  /* 0x000000ffff037224 */ /* 0x000fd000008e0603 */
.L_x_4:
[C---:B------:R-:W-:Y:S02]  /*0310*/  ISETP.GE.U32.AND P2, PT, R18.reuse, 0xf, PT ;  /* 0x0000000f1200780c */ /* 0x040fe40003f46070 */
[----:B------:R-:W-:Y:S02]  /*0320*/  LOP3.LUT R0, R18, 0xe, RZ, 0xc0, !PT ;  /* 0x0000000e12007812 */ /* 0x000fe400078ec0ff */
[----:B------:R-:W-:Y:S02]  /*0330*/  MOV R21, R11 ;  /* 0x0000000b00157202 */ /* 0x000fe40000000f00 */
[----:B------:R-:W-:Y:S02]  /*0340*/  ISETP.GE.U32.AND P1, PT, R0, 0x7, PT ;  /* 0x000000070000780c */ /* 0x000fe40003f26070 */
[----:B------:R-:W-:-:S05]  /*0350*/  MOV R0, R14 ;  /* 0x0000000e00007202 */ /* 0x000fca0000000f00 */
[----:B------:R-:W-:Y:S06]  /*0360*/  @!P2 BRA `(.L_x_1) ;  /* 0x0000000000f4a947 */ /* 0x000fec0003800000 */
[----:B------:R-:W-:Y:S01]  /*0370*/  IADD3 R5, PT, PT, R17, R10, RZ ;  /* 0x0000000a11057210 */ /* 0x000fe20007ffe0ff */
[----:B------:R-:W-:Y:S01]  /*0380*/  IMAD.MOV.U32 R0, RZ, RZ, R14 ;  /* 0x000000ffff007224 */ /* 0x000fe200078e000e */
[----:B------:R-:W-:Y:S02]  /*0390*/  MOV R7, R8 ;  /* 0x0000000800077202 */ /* 0x000fe40000000f00 */
[----:B------:R-:W-:Y:S01]  /*03a0*/  MOV R21, R11 ;  /* 0x0000000b00157202 */ /* 0x000fe20000000f00 */
[----:B------:R-:W-:-:S05]  /*03b0*/  IMAD R6, R16, R5, RZ ;  /* 0x0000000510067224 */ /* 0x000fca00078e02ff */
[----:B------:R-:W-:-:S07]  /*03c0*/  LEA R6, R6, R9, 0x2 ;  /* 0x0000000906067211 */ /* 0x000fce00078e10ff */
.L_x_2:
[----:B------:R-:W-:Y:S01]  /*03d0*/  IMAD.WIDE R4, R21, 0x4, R2 ;  /* 0x0000000415047825 */ /* 0x000fe200078e0202 */
[----:B------:R-:W0:Y:S04]  /*03e0*/  LDS R24, [R6+-0x20] ;  /* 0xffffe00006187984 */ /* 0x000e280000000800 */
[----:B------:R-:W0:Y:S04]  /*03f0*/  LDG.E.CONSTANT R25, desc[UR6][R4.64+-0x20] ;  /* 0xffffe00604197981 */ /* 0x000e28000c1e9900 */
[----:B------:R-:W2:Y:S04]  /*0400*/  LDG.E.CONSTANT R26, desc[UR6][R4.64+-0x1c] ;  /* 0xffffe406041a7981 */ /* 0x000ea8000c1e9900 */
[----:B------:R-:W3:Y:S04]  /*0410*/  LDG.E.CONSTANT R23, desc[UR6][R4.64+-0x18] ;  /* 0xffffe80604177981 */ /* 0x000ee8000c1e9900 */
[----:B------:R-:W4:Y:S04]  /*0420*/  LDG.E.CONSTANT R22, desc[UR6][R4.64+-0x14] ;  /* 0xffffec0604167981 */ /* 0x000f28000c1e9900 */
[----:B------:R-:W5:Y:S04]  /*0430*/  LDG.E.CONSTANT R20, desc[UR6][R4.64+-0x10] ;  /* 0xfffff00604147981 */ /* 0x000f68000c1e9900 */
[----:B------:R-:W-:Y:S04]  /*0440*/  LDS R28, [R6+0x4] ;  /* 0x00000400061c7984 */ /* 0x000fe80000000800 */
[----:B------:R-:W-:Y:S01]  /*0450*/  LDS R27, [R6+0x8] ;  /* 0x00000800061b7984 */ /* 0x000fe20000000800 */
[----:B0-----:R-:W-:-:S03]  /*0460*/  FFMA R24, R24, R25, R13 ;  /* 0x0000001918187223 */ /* 0x001fc6000000000d */
[----:B------:R-:W2:Y:S04]  /*0470*/  LDS R25, [R6+-0x1c] ;  /* 0xffffe40006197984 */ /* 0x000ea80000000800 */
[----:B------:R-:W5:Y:S01]  /*0480*/  LDG.E.CONSTANT R13, desc[UR6][R4.64+-0xc] ;  /* 0xfffff406040d7981 */ /* 0x000f62000c1e9900 */
[----:B--2---:R-:W-:-:S03]  /*0490*/  FFMA R26, R25, R26, R24 ;  /* 0x0000001a191a7223 */ /* 0x004fc60000000018 */
[----:B------:R-:W3:Y:S04]  /*04a0*/  LDS R25, [R6+-0x18] ;  /* 0xffffe80006197984 */ /* 0x000ee80000000800 */
[----:B------:R-:W2:Y:S01]  /*04b0*/  LDG.E.CONSTANT R24, desc[UR6][R4.64+-0x8] ;  /* 0xfffff80604187981 */ /* 0x000ea2000c1e9900 */
[----:B---3--:R-:W-:-:S03]  /*04c0*/  FFMA R25, R25, R23, R26 ;  /* 0x0000001719197223 */ /* 0x008fc6000000001a */
[----:B------:R-:W4:Y:S04]  /*04d0*/  LDS R26, [R6+-0x14] ;  /* 0xffffec00061a7984 */ /* 0x000f280000000800 */
[----:B------:R-:W3:Y:S01]  /*04e0*/  LDG.E.CONSTANT R23, desc[UR6][R4.64+-0x4] ;  /* 0xfffffc0604177981 */ /* 0x000ee2000c1e9900 */
[----:B----4-:R-:W-:-:S03]  /*04f0*/  FFMA R25, R26, R22, R25 ;  /* 0x000000161a197223 */ /* 0x010fc60000000019 */
[----:B------:R-:W5:Y:S04]  /*0500*/  LDS R26, [R6+-0x10] ;  /* 0xfffff000061a7984 */ /* 0x000f680000000800 */
[----:B------:R-:W4:Y:S01]  /*0510*/  LDG.E.CONSTANT R22, desc[UR6][R4.64] ;  /* 0x0000000604167981 */ /* 0x000f22000c1e9900 */
[----:B-----5:R-:W-:-:S03]  /*0520*/  FFMA R26, R26, R20, R25 ;  /* 0x000000141a1a7223 */ /* 0x020fc60000000019 */
[----:B------:R-:W5:Y:S04]  /*0530*/  LDG.E.CONSTANT R20, desc[UR6][R4.64+0x4] ;  /* 0x0000040604147981 */ /* 0x000f68000c1e9900 */
[----:B------:R-:W0:Y:S02]  /*0540*/  LDS R25, [R6+-0xc] ;  /* 0xfffff40006197984 */ /* 0x000e240000000800 */
[----:B0-----:R-:W-:Y:S02]  /*0550*/  FFMA R13, R25, R13, R26 ;  /* 0x0000000d190d7223 */ /* 0x001fe4000000001a */
[----:B------:R-:W2:Y:S04]  /*0560*/  LDS R26, [R6+-0x8] ;  /* 0xfffff800061a7984 */ /* 0x000ea80000000800 */
[----:B------:R-:W3:Y:S01]  /*0570*/  LDS R25, [R6+-0x4] ;  /* 0xfffffc0006197984 */ /* 0x000ee20000000800 */
[----:B--2---:R-:W-:-:S03]  /*0580*/  FFMA R24, R26, R24, R13 ;  /* 0x000000181a187223 */ /* 0x004fc6000000000d */
[----:B------:R-:W2:Y:S04]  /*0590*/  LDG.E.CONSTANT R13, desc[UR6][R4.64+0x8] ;  /* 0x00000806040d7981 */ /* 0x000ea8000c1e9900 */
[----:B------:R-:W4:Y:S01]  /*05a0*/  LDS R26, [R6] ;  /* 0x00000000061a7984 */ /* 0x000f220000000800 */
[----:B---3--:R-:W-:-:S03]  /*05b0*/  FFMA R25, R25, R23, R24 ;  /* 0x0000001719197223 */ /* 0x008fc60000000018 */
[----:B------:R-:W3:Y:S04]  /*05c0*/  LDG.E.CONSTANT R23, desc[UR6][R4.64+0xc] ;  /* 0x00000c0604177981 */ /* 0x000ee8000c1e9900 */
[----:B------:R-:W3:Y:S01]  /*05d0*/  LDG.E.CONSTANT R24, desc[UR6][R4.64+0x10] ;  /* 0x0000100604187981 */ /* 0x000ee2000c1e9900 */
[----:B----4-:R-:W-:-:S03]  /*05e0*/  FFMA R25, R26, R22, R25 ;  /* 0x000000161a197223 */ /* 0x010fc60000000019 */
[----:B------:R-:W4:Y:S04]  /*05f0*/  LDG.E.CONSTANT R22, desc[UR6][R4.64+0x14] ;  /* 0x0000140604167981 */ /* 0x000f28000c1e9900 */
[----:B------:R-:W-:Y:S01]  /*0600*/  LDS R26, [R6+0x10] ;  /* 0x00001000061a7984 */ /* 0x000fe20000000800 */
[----:B-----5:R-:W-:-:S03]  /*0610*/  FFMA R28, R28, R20, R25 ;  /* 0x000000141c1c7223 */ /* 0x020fc60000000019 */
[----:B------:R-:W5:Y:S04]  /*0620*/  LDG.E.CONSTANT R20, desc[UR6][R4.64+0x18] ;  /* 0x0000180604147981 */ /* 0x000f68000c1e9900 */
[----:B------:R-:W5:Y:S01]  /*0630*/  LDG.E.CONSTANT R25, desc[UR6][R4.64+0x1c] ;  /* 0x00001c0604197981 */ /* 0x000f62000c1e9900 */
[----:B------:R-:W-:-:S04]  /*0640*/  IADD3 R7, PT, PT, R7, 0x10, RZ ;  /* 0x0000001007077810 */ /* 0x000fc80007ffe0ff */
[----:B------:R-:W-:Y:S02]  /*0650*/  ISETP.NE.AND P2, PT, R7, RZ, PT ;  /* 0x000000ff0700720c */ /* 0x000fe40003f45270 */
[----:B------:R-:W-:Y:S02]  /*0660*/  IADD3 R0, PT, PT, R0, 0x10, RZ ;  /* 0x0000001000007810 */ /* 0x000fe40007ffe0ff */
[----:B------:R-:W-:Y:S01]  /*0670*/  IADD3 R21, PT, PT, R21, 0x10, RZ ;  /* 0x0000001015157810 */ /* 0x000fe20007ffe0ff */
[----:B--2---:R-:W-:Y:S02]  /*0680*/  FFMA R28, R27, R13, R28 ;  /* 0x0000000d1b1c7223 */ /* 0x004fe4000000001c */
[----:B------:R-:W3:Y:S04]  /*0690*/  LDS R13, [R6+0xc] ;  /* 0x00000c00060d7984 */ /* 0x000ee80000000800 */
[----:B------:R-:W-:Y:S01]  /*06a0*/  LDS R27, [R6+0x1c] ;  /* 0x00001c00061b7984 */ /* 0x000fe20000000800 */
[----:B---3--:R-:W-:-:S03]  /*06b0*/  FFMA R13, R13, R23, R28 ;  /* 0x000000170d0d7223 */ /* 0x008fc6000000001c */
[----:B------:R-:W4:Y:S04]  /*06c0*/  LDS R28, [R6+0x14] ;  /* 0x00001400061c7984 */ /* 0x000f280000000800 */
[----:B------:R0:W5:Y:S01]  /*06d0*/  LDS R23, [R6+0x18] ;  /* 0x0000180006177984 */ /* 0x0001620000000800 */
[----:B------:R-:W-:Y:S01]  /*06e0*/  FFMA R13, R26, R24, R13 ;  /* 0x000000181a0d7223 */ /* 0x000fe2000000000d */
[----:B0-----:R-:W-:-:S03]  /*06f0*/  VIADD R6, R6, 0x40 ;  /* 0x0000004006067836 */ /* 0x001fc60000000000 */
[----:B----4-:R-:W-:-:S04]  /*0700*/  FFMA R13, R28, R22, R13 ;  /* 0x000000161c0d7223 */ /* 0x010fc8000000000d */
[----:B-----5:R-:W-:-:S04]  /*0710*/  FFMA R20, R23, R20, R13 ;  /* 0x0000001417147223 */ /* 0x020fc8000000000d */
[----:B------:R-:W-:Y:S01]  /*0720*/  FFMA R13, R27, R25, R20 ;  /* 0x000000191b0d7223 */ /* 0x000fe20000000014 */
[----:B------:R-:W-:Y:S06]  /*0730*/  @P2 BRA `(.L_x_2) ;  /* 0xfffffffc00242947 */ /* 0x000fec000383ffff */
.L_x_1:
[----:B------:R-:W-:Y:S01]  /*0740*/  IMAD R23, R16, R10, R15 ;  /* 0x0000000a10177224 */ /* 0x000fe200078e020f */
[----:B------:R-:W-:Y:S06]  /*0750*/  @!P1 BRA `(.L_x_3) ;  /* 0x0000000000789947 */ /* 0x000fec0003800000 */
[----:B------:R-:W0:Y:S02]  /*0760*/  LDC.64 R4, c[0x0][0x390] ;  /* 0x0000e400ff047b82 */ /* 0x000e240000000a00 */
[----:B0-----:R-:W-:-:S05]  /*0770*/  IMAD.WIDE R4, R21, 0x4, R4 ;  /* 0x0000000415047825 */ /* 0x001fca00078e0204 */
[----:B------:R-:W2:Y:S04]  /*0780*/  LDG.E.CONSTANT R25, desc[UR6][R4.64] ;  /* 0x0000000604197981 */ /* 0x000ea8000c1e9900 */
[----:B------:R-:W3:Y:S04]  /*0790*/  LDG.E.CONSTANT R22, desc[UR6][R4.64+0x4] ;  /* 0x0000040604167981 */ /* 0x000ee8000c1e9900 */
[----:B------:R-:W4:Y:S01]  /*07a0*/  LDG.E.CONSTANT R6, desc[UR6][R4.64+0x8] ;  /* 0x0000080604067981 */ /* 0x000f22000c1e9900 */
[----:B------:R-:W-:-:S03]  /*07b0*/  IADD3 R20, PT, PT, R23, R0, RZ ;  /* 0x0000000017147210 */ /* 0x000fc60007ffe0ff */
[----:B------:R-:W5:Y:S01]  /*07c0*/  LDG.E.CONSTANT R7, desc[UR6][R4.64+0xc] ;  /* 0x00000c0604077981 */ /* 0x000f62000c1e9900 */
[----:B------:R-:W-:-:S05]  /*07d0*/  LEA R20, R20, UR4, 0x2 ;  /* 0x0000000414147c11 */ /* 0x000fca000f8e10ff */
[----:B------:R-:W2:Y:S04]  /*07e0*/  LDS R24, [R20] ;  /* 0x0000000014187984 */ /* 0x000ea80000000800 */
[----:B------:R-:W3:Y:S04]  /*07f0*/  LDS R26, [R20+0x4] ;  /* 0x00000400141a7984 */ /* 0x000ee80000000800 */
[----:B------:R-:W-:Y:S04]  /*0800*/  LDS R29, [R20+0x10] ;  /* 0x00001000141d7984 */ /* 0x000fe80000000800 */
[----:B------:R-:W-:Y:S01]  /*0810*/  LDS R28, [R20+0x18] ;  /* 0x00001800141c7984 */ /* 0x000fe20000000800 */
[----:B--2---:R-:W-:-:S03]  /*0820*/  FFMA R25, R24, R25, R13 ;  /* 0x0000001918197223 */ /* 0x004fc6000000000d */
[----:B------:R-:W2:Y:S04]  /*0830*/  LDG.E.CONSTANT R13, desc[UR6][R4.64+0x10] ;  /* 0x00001006040d7981 */ /* 0x000ea8000c1e9900 */
[----:B------:R-:W2:Y:S01]  /*0840*/  LDG.E.CONSTANT R24, desc[UR6][R4.64+0x14] ;  /* 0x0000140604187981 */ /* 0x000ea2000c1e9900 */
[----:B---3--:R-:W-:-:S03]  /*0850*/  FFMA R27, R26, R22, R25 ;  /* 0x000000161a1b7223 */ /* 0x008fc60000000019 */
[----:B------:R-:W3:Y:S04]  /*0860*/  LDG.E.CONSTANT R22, desc[UR6][R4.64+0x18] ;  /* 0x0000180604167981 */ /* 0x000ee8000c1e9900 */
[----:B------:R-:W3:Y:S04]  /*0870*/  LDG.E.CONSTANT R25, desc[UR6][R4.64+0x1c] ;  /* 0x00001c0604197981 */ /* 0x000ee8000c1e9900 */
[----:B------:R-:W4:Y:S02]  /*0880*/  LDS R26, [R20+0x8] ;  /* 0x00000800141a7984 */ /* 0x000f240000000800 */
[----:B----4-:R-:W-:-:S02]  /*0890*/  FFMA R6, R26, R6, R27 ;  /* 0x000000061a067223 */ /* 0x010fc4000000001b */
[----:B------:R-:W5:Y:S04]  /*08a0*/  LDS R27, [R20+0xc] ;  /* 0x00000c00141b7984 */ /* 0x000f680000000800 */
[----:B------:R-:W0:Y:S01]  /*08b0*/  LDS R26, [R20+0x14] ;  /* 0x00001400141a7984 */ /* 0x000e220000000800 */
[----:B-----5:R-:W-:-:S03]  /*08c0*/  FFMA R6, R27, R7, R6 ;  /* 0x000000071b067223 */ /* 0x020fc60000000006 */
[----:B------:R-:W1:Y:S01]  /*08d0*/  LDS R7, [R20+0x1c] ;  /* 0x00001c0014077984 */ /* 0x000e620000000800 */
[----:B------:R-:W-:Y:S02]  /*08e0*/  IADD3 R0, PT, PT, R0, 0x8, RZ ;  /* 0x0000000800007810 */ /* 0x000fe40007ffe0ff */
[----:B------:R-:W-:Y:S01]  /*08f0*/  IADD3 R21, PT, PT, R21, 0x8, RZ ;  /* 0x0000000815157810 */ /* 0x000fe20007ffe0ff */
[----:B--2---:R-:W-:-:S04]  /*0900*/  FFMA R13, R29, R13, R6 ;  /* 0x0000000d1d0d7223 */ /* 0x004fc80000000006 */
[----:B0-----:R-:W-:-:S04]  /*0910*/  FFMA R13, R26, R24, R13 ;  /* 0x000000181a0d7223 */ /* 0x001fc8000000000d */
[----:B---3--:R-:W-:-:S04]  /*0920*/  FFMA R22, R28, R22, R13 ;  /* 0x000000161c167223 */ /* 0x008fc8000000000d */
[----:B-1----:R-:W-:-:S07]  /*0930*/  FFMA R13, R7, R25, R22 ;  /* 0x00000019070d7223 */ /* 0x002fce0000000016 */
.L_x_3:
[----:B------:R-:W0:Y:S02]  /*0940*/  LDC.64 R6, c[0x0][0x390] ;  /* 0x0000e400ff067b82 */ /* 0x000e240000000a00 */
[----:B0-----:R-:W-:-:S05]  /*0950*/  @P0 IMAD.WIDE R4, R21, 0x4, R6 ;  /* 0x0000000415040825 */ /* 0x001fca00078e0206 */
[----:B------:R-:W2:Y:S04]  /*0960*/  @P0 LDG.E.CONSTANT R24, desc[UR6][R4.64] ;  /* 0x0000000604180981 */ /* 0x000ea8000c1e9900 */
[----:B------:R-:W3:Y:S01]  /*0970*/  @P0 LDG.E.CONSTANT R25, desc[UR6][R4.64+0x4] ;  /* 0x0000040604190981 */ /* 0x000ee2000c1e9900 */
[----:B------:R-:W-:Y:S01]  /*0980*/  @P0 IMAD.IADD R20, R23, 0x1, R0 ;  /* 0x0000000117140824 */ /* 0x000fe200078e0200 */
[----:B------:R-:W-:-:S04]  /*0990*/  @P0 IADD3 R21, PT, PT, R21, 0x4, RZ ;  /* 0x0000000415150810 */ /* 0x000fc80007ffe0ff */
[----:B------:R-:W-:Y:S01]  /*09a0*/  @P0 LEA R20, R20, UR4, 0x2 ;  /* 0x0000000414140c11 */ /* 0x000fe2000f8e10ff */
[----:B------:R-:W-:Y:S02]  /*09b0*/  IMAD.WIDE R6, R21, 0x4, R6 ;  /* 0x0000000415067825 */ /* 0x000fe400078e0206 */
[----:B------:R-:W0:Y:S02]  /*09c0*/  LDC R21, c[0x0][0x398] ;  /* 0x0000e600ff157b82 */ /* 0x000e240000000800 */
[----:B------:R-:W2:Y:S04]  /*09d0*/  @P0 LDS R22, [R20] ;  /* 0x0000000014160984 */ /* 0x000ea80000000800 */
[----:B------:R-:W3:Y:S04]  /*09e0*/  @P0 LDS R27, [R20+0x4] ;  /* 0x00000400141b0984 */ /* 0x000ee80000000800 */
[----:B------:R-:W4:Y:S01]  /*09f0*/  LDG.E.CONSTANT R28, desc[UR6][R6.64] ;  /* 0x00000006061c7981 */ /* 0x000f22000c1e9900 */
[----:B------:R-:W-:-:S03]  /*0a00*/  @P0 IADD3 R0, PT, PT, R0, 0x4, RZ ;  /* 0x0000000400000810 */ /* 0x000fc60007ffe0ff */
[----:B------:R-:W1:Y:S01]  /*0a10*/  @P0 LDS R29, [R20+0x8] ;  /* 0x00000800141d0984 */ /* 0x000e620000000800 */
[----:B0-----:R-:W-:-:S03]  /*0a20*/  LOP3.LUT P1, RZ, R21, 0x1, RZ, 0xc0, !PT ;  /* 0x0000000115ff7812 */ /* 0x001fc6000782c0ff */
[----:B------:R-:W0:Y:S01]  /*0a30*/  @P0 LDS R20, [R20+0xc] ;  /* 0x00000c0014140984 */ /* 0x000e220000000800 */
[----:B------:R-:W-:Y:S01]  /*0a40*/  IADD3 R23, PT, PT, R23, R0, RZ ;  /* 0x0000000017177210 */ /* 0x000fe20007ffe0ff */
[----:B--2---:R-:W-:Y:S02]  /*0a50*/  @P0 FFMA R26, R22, R24, R13 ;  /* 0x00000018161a0223 */ /* 0x004fe4000000000d */
[----:B------:R-:W1:Y:S04]  /*0a60*/  @P0 LDG.E.CONSTANT R22, desc[UR6][R4.64+0x8] ;  /* 0x0000080604160981 */ /* 0x000e68000c1e9900 */
[----:B------:R2:W0:Y:S01]  /*0a70*/  @P0 LDG.E.CONSTANT R24, desc[UR6][R4.64+0xc] ;  /* 0x00000c0604180981 */ /* 0x000422000c1e9900 */
[----:B---3--:R-:W-:-:S03]  /*0a80*/  @P0 FFMA R27, R27, R25, R26 ;  /* 0x000000191b1b0223 */ /* 0x008fc6000000001a */
[----:B------:R-:W3:Y:S04]  /*0a90*/  @P1 LDG.E.CONSTANT R26, desc[UR6][R6.64+0x4] ;  /* 0x00000406061a1981 */ /* 0x000ee8000c1e9900 */
[----:B------:R-:W5:Y:S01]  /*0aa0*/  @P1 LDG.E.CONSTANT R25, desc[UR6][R6.64+0x8] ;  /* 0x0000080606191981 */ /* 0x000f62000c1e9900 */
[----:B------:R-:W-:-:S05]  /*0ab0*/  LEA R23, R23, UR4, 0x2 ;  /* 0x0000000417177c11 */ /* 0x000fca000f8e10ff */
[----:B------:R-:W4:Y:S04]  /*0ac0*/  LDS R0, [R23] ;  /* 0x0000000017007984 */ /* 0x000f280000000800 */
[----:B--2---:R-:W3:Y:S04]  /*0ad0*/  @P1 LDS R4, [R23+0x4] ;  /* 0x0000040017041984 */ /* 0x004ee80000000800 */
[----:B------:R-:W5:Y:S01]  /*0ae0*/  @P1 LDS R5, [R23+0x8] ;  /* 0x0000080017051984 */ /* 0x000f620000000800 */
[C---:B------:R-:W-:Y:S02]  /*0af0*/  ISETP.NE.AND P2, PT, R10.reuse, R21, PT ;  /* 0x000000150a00720c */ /* 0x040fe40003f45270 */
[----:B------:R-:W-:-:S02]  /*0b00*/  IADD3 R10, PT, PT, R10, 0x1, RZ ;  /* 0x000000010a0a7810 */ /* 0x000fc40007ffe0ff */
[----:B------:R-:W-:Y:S01]  /*0b10*/  IADD3 R11, PT, PT, R12, R11, RZ ;  /* 0x0000000b0c0b7210 */ /* 0x000fe20007ffe0ff */
[----:B-1----:R-:W-:-:S04]  /*0b20*/  @P0 FFMA R27, R29, R22, R27 ;  /* 0x000000161d1b0223 */ /* 0x002fc8000000001b */
[----:B0-----:R-:W-:-:S04]  /*0b30*/  @P0 FFMA R13, R20, R24, R27 ;  /* 0x00000018140d0223 */ /* 0x001fc8000000001b */
[----:B----4-:R-:W-:-:S04]  /*0b40*/  FFMA R13, R0, R28, R13 ;  /* 0x0000001c000d7223 */ /* 0x010fc8000000000d */
[----:B---3--:R-:W-:-:S04]  /*0b50*/  @P1 FFMA R4, R4, R26, R13 ;  /* 0x0000001a04041223 */ /* 0x008fc8000000000d */
[----:B-----5:R-:W-:Y:S01]  /*0b60*/  @P1 FFMA R13, R5, R25, R4 ;  /* 0x00000019050d1223 */ /* 0x020fe20000000004 */
[----:B------:R-:W-:Y:S06]  /*0b70*/  @P2 BRA `(.L_x_4) ;  /* 0xfffffff400e42947 */ /* 0x000fec000383ffff */
.L_x_0:
[----:B0-----:R-:W0:Y:S02]  /*0b80*/  LDC.64 R2, c[0x0][0x388] ;  /* 0x0000e200ff027b82 */ /* 0x001e240000000a00 */
[----:B0-----:R-:W-:-:S05]  /*0b90*/  IMAD.WIDE.U32 R2, R19, 0x4, R2 ;  /* 0x0000000413027825 */ /* 0x001fca00078e0002 */
[----:B------:R-:W-:Y:S01]  /*0ba0*/  STG.E desc[UR6][R2.64], R13 ;  /* 0x0000000d02007986 */ /* 0x000fe2000c101906 */
[----:B------:R-:W-:Y:S05]  /*0bb0*/  EXIT ;  /* 0x000000000000794d */ /* 0x000fea0003800000 */
.L_x_5:
[----:B------:R-:W-:-:S00]  /*0bc0*/  BRA `(.L_x_5) ;  /* 0xfffffffc00fc7947 */ /* 0x000fc0000383ffff */
[----:B------:R-:W-:-:S00]  /*0bd0*/  NOP ;  /* 0x0000000000007918 */ /* 0x000fc00000000000 */
        /* <DEDUP_REMOVED lines=10> */
.L_x_6:


//--------------------- .nv.shared._Z11convolutionPcPfPKfiii --------------------------
	.section	.nv.shared._Z11convolutionPcPfPKfiii,"aw",@nobits
	.sectionflags	@""
	.align	16
	.zero		1024


//--------------------- .nv.shared.reserved.0     --------------------------
	.section	.nv.shared.reserved.0,"aw",@nobits
	.weak		__nv_reservedSMEM_offset_0_alias
	.size		__nv_reservedSMEM_offset_0_alias, 0, 64
	.other		__nv_reservedSMEM_offset_0_alias,@"STO_CUDA_RESERVED_SHARED STV_DEFAULT"
__nv_reservedSMEM_offset_0_alias:
	.zero		0
	.zero		64


//--------------------- .nv.constant0._Z11convolutionPcPfPKfiii --------------------------
	.section	.nv.constant0._Z11convolutionPcPfPKfiii,"a",@progbits
	.sectionflags	@""
	.align	4
.nv.constant0._Z11convolutionPcPfPKfiii:
	.zero		932


//--------------------- SYMBOLS --------------------------

	.type		.nv.reservedSmem.offset0,@object
	.size		.nv.reservedSmem.offset0,0x4
	.type		.nv.reservedSmem.cap,@object
	.size		.nv.reservedSmem.cap,0x4
